//
// Generated by NVIDIA NVVM Compiler
//
// Compiler Build ID: CL-36424714
// Cuda compilation tools, release 13.0, V13.0.88
// Based on NVVM 20.0.0
//

.version 9.0
.target sm_100
.address_size 64

	// .globl	_Z6vecAddPfS_S_i
.global .align 1 .b8 _ZN34_INTERNAL_e9e2e51f_4_k_cu_21188fb34cuda3std3__45__cpo5beginE[1];
.global .align 1 .b8 _ZN34_INTERNAL_e9e2e51f_4_k_cu_21188fb34cuda3std3__45__cpo3endE[1];
.global .align 1 .b8 _ZN34_INTERNAL_e9e2e51f_4_k_cu_21188fb34cuda3std3__45__cpo6cbeginE[1];
.global .align 1 .b8 _ZN34_INTERNAL_e9e2e51f_4_k_cu_21188fb34cuda3std3__45__cpo4cendE[1];
.global .align 1 .b8 _ZN34_INTERNAL_e9e2e51f_4_k_cu_21188fb34cuda3std3__45__cpo6rbeginE[1];
.global .align 1 .b8 _ZN34_INTERNAL_e9e2e51f_4_k_cu_21188fb34cuda3std3__45__cpo4rendE[1];
.global .align 1 .b8 _ZN34_INTERNAL_e9e2e51f_4_k_cu_21188fb34cuda3std3__45__cpo7crbeginE[1];
.global .align 1 .b8 _ZN34_INTERNAL_e9e2e51f_4_k_cu_21188fb34cuda3std3__45__cpo5crendE[1];
.global .align 1 .b8 _ZN34_INTERNAL_e9e2e51f_4_k_cu_21188fb34cuda3std3__419piecewise_constructE[1];
.global .align 1 .b8 _ZN34_INTERNAL_e9e2e51f_4_k_cu_21188fb34cuda3std6ranges3__45__cpo4swapE[1];
.global .align 1 .b8 _ZN34_INTERNAL_e9e2e51f_4_k_cu_21188fb34cuda3std6ranges3__45__cpo9iter_moveE[1];
.global .align 1 .b8 _ZN34_INTERNAL_e9e2e51f_4_k_cu_21188fb34cuda3std6ranges3__45__cpo5beginE[1];
.global .align 1 .b8 _ZN34_INTERNAL_e9e2e51f_4_k_cu_21188fb34cuda3std6ranges3__45__cpo3endE[1];
.global .align 1 .b8 _ZN34_INTERNAL_e9e2e51f_4_k_cu_21188fb34cuda3std6ranges3__45__cpo6cbeginE[1];
.global .align 1 .b8 _ZN34_INTERNAL_e9e2e51f_4_k_cu_21188fb34cuda3std6ranges3__45__cpo4cendE[1];
.global .align 1 .b8 _ZN34_INTERNAL_e9e2e51f_4_k_cu_21188fb34cuda3std6ranges3__45__cpo7advanceE[1];
.global .align 1 .b8 _ZN34_INTERNAL_e9e2e51f_4_k_cu_21188fb34cuda3std6ranges3__45__cpo9iter_swapE[1];
.global .align 1 .b8 _ZN34_INTERNAL_e9e2e51f_4_k_cu_21188fb34cuda3std6ranges3__45__cpo4nextE[1];
.global .align 1 .b8 _ZN34_INTERNAL_e9e2e51f_4_k_cu_21188fb34cuda3std6ranges3__45__cpo4prevE[1];
.global .align 1 .b8 _ZN34_INTERNAL_e9e2e51f_4_k_cu_21188fb34cuda3std6ranges3__45__cpo4dataE[1];
.global .align 1 .b8 _ZN34_INTERNAL_e9e2e51f_4_k_cu_21188fb34cuda3std6ranges3__45__cpo5cdataE[1];
.global .align 1 .b8 _ZN34_INTERNAL_e9e2e51f_4_k_cu_21188fb34cuda3std6ranges3__45__cpo4sizeE[1];
.global .align 1 .b8 _ZN34_INTERNAL_e9e2e51f_4_k_cu_21188fb34cuda3std6ranges3__45__cpo5ssizeE[1];
.global .align 1 .b8 _ZN34_INTERNAL_e9e2e51f_4_k_cu_21188fb34cuda3std6ranges3__45__cpo8distanceE[1];

.visible .entry _Z6vecAddPfS_S_i(
	.param .u64 .ptr .align 1 _Z6vecAddPfS_S_i_param_0,
	.param .u64 .ptr .align 1 _Z6vecAddPfS_S_i_param_1,
	.param .u64 .ptr .align 1 _Z6vecAddPfS_S_i_param_2,
	.param .u32 _Z6vecAddPfS_S_i_param_3
)
{
	.reg .pred 	%p<2>;
	.reg .b32 	%r<6>;
	.reg .b32 	%f<4>;
	.reg .b64 	%rd<11>;

	ld.param.u64 	%rd1, [_Z6vecAddPfS_S_i_param_0];
	ld.param.u64 	%rd2, [_Z6vecAddPfS_S_i_param_1];
	ld.param.u64 	%rd3, [_Z6vecAddPfS_S_i_param_2];
	ld.param.u32 	%r2, [_Z6vecAddPfS_S_i_param_3];
	mov.u32 	%r3, %tid.x;
	mov.u32 	%r4, %ntid.x;
	mov.u32 	%r5, %ctaid.x;
	mad.lo.s32 	%r1, %r4, %r5, %r3;
	setp.ge.s32 	%p1, %r1, %r2;
	@%p1 bra 	$L__BB0_2;
	cvta.to.global.u64 	%rd4, %rd1;
	cvta.to.global.u64 	%rd5, %rd2;
	cvta.to.global.u64 	%rd6, %rd3;
	mul.wide.s32 	%rd7, %r1, 4;
	add.s64 	%rd8, %rd4, %rd7;
	ld.global.f32 	%f1, [%rd8];
	add.s64 	%rd9, %rd5, %rd7;
	ld.global.f32 	%f2, [%rd9];
	add.f32 	%f3, %f1, %f2;
	add.s64 	%rd10, %rd6, %rd7;
	st.global.f32 	[%rd10], %f3;
$L__BB0_2:
	ret;

}


// ===== COMPILED SASS (sm_100) =====

	.target	sm_100

	.elftype	@"ET_EXEC"


//--------------------- .note.nv.tkinfo           --------------------------
	.section	.note.nv.tkinfo,"",@"SHT_NOTE"
	.sectionflags	@"SHF_NOTE_NV_TKINFO"
	.tkinfo
        /*0018*/ 	.word	0x00000002
        /*0030*/ 	.string	""
        /*0030*/ 	.string	"ptxas"
        /*0030*/ 	.string	"Cuda compilation tools, release 13.0, V13.0.88"
        /*0030*/ 	.string	"Build cuda_13.0.r13.0/compiler.36424714_0"
        /*0030*/ 	.string	"-arch sm_100 -m 64 "



//--------------------- .note.nv.cuinfo           --------------------------
	.section	.note.nv.cuinfo,"",@"SHT_NOTE"
	.sectionflags	@"SHF_NOTE_NV_CUINFO"
        /*0018*/ 	.short	0x0002
        /*001a*/ 	.short	0x0064
        /*001c*/ 	.short	0x0082
	.zero		2


//--------------------- .nv.info                  --------------------------
	.section	.nv.info,"",@"SHT_CUDA_INFO"
	.align	4


	//----- nvinfo : EIATTR_REGCOUNT
	.align		4
        /*0000*/ 	.byte	0x04, 0x2f
        /*0002*/ 	.short	(.L_25 - .L_24)
	.align		4
.L_24:
        /*0004*/ 	.word	index@(_Z6vecAddPfS_S_i)
        /*0008*/ 	.word	0x0000000c


	//----- nvinfo : EIATTR_FRAME_SIZE
	.align		4
.L_25:
        /*000c*/ 	.byte	0x04, 0x11
        /*000e*/ 	.short	(.L_27 - .L_26)
	.align		4
.L_26:
        /*0010*/ 	.word	index@(_Z6vecAddPfS_S_i)
        /*0014*/ 	.word	0x00000000


	//----- nvinfo : EIATTR_MIN_STACK_SIZE
	.align		4
.L_27:
        /*0018*/ 	.byte	0x04, 0x12
        /*001a*/ 	.short	(.L_29 - .L_28)
	.align		4
.L_28:
        /*001c*/ 	.word	index@(_Z6vecAddPfS_S_i)
        /*0020*/ 	.word	0x00000000
.L_29:


//--------------------- .nv.compat                --------------------------
	.section	.nv.compat,"",@"SHT_CUDA_COMPAT_INFO"
	.align	4
        /*0000*/ 	.byte	0x02, 0x09, 0x00, 0x00, 0x02, 0x02, 0x01, 0x00, 0x02, 0x05, 0x05, 0x00, 0x03, 0x07, 0x01, 0x01
        /*0010*/ 	.byte	0x02, 0x03, 0x00, 0x00, 0x02, 0x06, 0x01, 0x00, 0x04, 0x0b, 0x08, 0x00, 0x09, 0x00, 0x00, 0x00
        /*0020*/ 	.byte	0x00, 0x00, 0x00, 0x00


//--------------------- .nv.info._Z6vecAddPfS_S_i --------------------------
	.section	.nv.info._Z6vecAddPfS_S_i,"",@"SHT_CUDA_INFO"
	.sectionflags	@""
	.align	4


	//----- nvinfo : EIATTR_CUDA_API_VERSION
	.align		4
        /*0000*/ 	.byte	0x04, 0x37
        /*0002*/ 	.short	(.L_31 - .L_30)
.L_30:
        /*0004*/ 	.word	0x00000082


	//----- nvinfo : EIATTR_KPARAM_INFO
	.align		4
.L_31:
        /*0008*/ 	.byte	0x04, 0x17
        /*000a*/ 	.short	(.L_33 - .L_32)
.L_32:
        /*000c*/ 	.word	0x00000000
        /*0010*/ 	.short	0x0003
        /*0012*/ 	.short	0x0018
        /*0014*/ 	.byte	0x00, 0xf0, 0x11, 0x00


	//----- nvinfo : EIATTR_KPARAM_INFO
	.align		4
.L_33:
        /*0018*/ 	.byte	0x04, 0x17
        /*001a*/ 	.short	(.L_35 - .L_34)
.L_34:
        /*001c*/ 	.word	0x00000000
        /*0020*/ 	.short	0x0002
        /*0022*/ 	.short	0x0010
        /*0024*/ 	.byte	0x00, 0xf5, 0x21, 0x00


	//----- nvinfo : EIATTR_KPARAM_INFO
	.align		4
.L_35:
        /*0028*/ 	.byte	0x04, 0x17
        /*002a*/ 	.short	(.L_37 - .L_36)
.L_36:
        /*002c*/ 	.word	0x00000000
        /*0030*/ 	.short	0x0001
        /*0032*/ 	.short	0x0008
        /*0034*/ 	.byte	0x00, 0xf5, 0x21, 0x00


	//----- nvinfo : EIATTR_KPARAM_INFO
	.align		4
.L_37:
        /*0038*/ 	.byte	0x04, 0x17
        /*003a*/ 	.short	(.L_39 - .L_38)
.L_38:
        /*003c*/ 	.word	0x00000000
        /*0040*/ 	.short	0x0000
        /*0042*/ 	.short	0x0000
        /*0044*/ 	.byte	0x00, 0xf5, 0x21, 0x00


	//----- nvinfo : EIATTR_SPARSE_MMA_MASK
	.align		4
.L_39:
        /*0048*/ 	.byte	0x03, 0x50
        /*004a*/ 	.short	0x0000


	//----- nvinfo : EIATTR_MAXREG_COUNT
	.align		4
        /*004c*/ 	.byte	0x03, 0x1b
        /*004e*/ 	.short	0x00ff


	//----- nvinfo : EIATTR_MERCURY_ISA_VERSION
	.align		4
        /*0050*/ 	.byte	0x03, 0x5f
        /*0052*/ 	.short	0x0101


	//----- nvinfo : EIATTR_VRC_CTA_INIT_COUNT
	.align		4
        /*0054*/ 	.byte	0x02, 0x4a
	.zero		1
	.zero		1


	//----- nvinfo : EIATTR_EXIT_INSTR_OFFSETS
	.align		4
        /*0058*/ 	.byte	0x04, 0x1c
        /*005a*/ 	.short	(.L_41 - .L_40)


	//   ....[0]....
.L_40:
        /*005c*/ 	.word	0x00000070


	//   ....[1]....
        /*0060*/ 	.word	0x00000130


	//----- nvinfo : EIATTR_CBANK_PARAM_SIZE
	.align		4
.L_41:
        /*0064*/ 	.byte	0x03, 0x19
        /*0066*/ 	.short	0x001c


	//----- nvinfo : EIATTR_PARAM_CBANK
	.align		4
        /*0068*/ 	.byte	0x04, 0x0a
        /*006a*/ 	.short	(.L_43 - .L_42)
	.align		4
.L_42:
        /*006c*/ 	.word	index@(.nv.constant0._Z6vecAddPfS_S_i)
        /*0070*/ 	.short	0x0380
        /*0072*/ 	.short	0x001c


	//----- nvinfo : EIATTR_SW_WAR
	.align		4
.L_43:
        /*0074*/ 	.byte	0x04, 0x36
        /*0076*/ 	.short	(.L_45 - .L_44)
.L_44:
        /*0078*/ 	.word	0x00000008
.L_45:


//--------------------- .nv.callgraph             --------------------------
	.section	.nv.callgraph,"",@"SHT_CUDA_CALLGRAPH"
	.align	4
	.sectionentsize	8
	.align		4
        /*0000*/ 	.word	0x00000000
	.align		4
        /*0004*/ 	.word	0xffffffff
	.align		4
        /*0008*/ 	.word	0x00000000
	.align		4
        /*000c*/ 	.word	0xfffffffe
	.align		4
        /*0010*/ 	.word	0x00000000
	.align		4
        /*0014*/ 	.word	0xfffffffd
	.align		4
        /*0018*/ 	.word	0x00000000
	.align		4
        /*001c*/ 	.word	0xfffffffc


//--------------------- .nv.constant4             --------------------------
	.section	.nv.constant4,"a",@progbits
	.align	8
	.align		8
.nv.constant4:
        /*0000*/ 	.dword	_ZN34_INTERNAL_e9e2e51f_4_k_cu_21188fb34cuda3std3__45__cpo5beginE
	.align		8
        /*0008*/ 	.dword	_ZN34_INTERNAL_e9e2e51f_4_k_cu_21188fb34cuda3std3__45__cpo3endE
	.align		8
        /*0010*/ 	.dword	_ZN34_INTERNAL_e9e2e51f_4_k_cu_21188fb34cuda3std3__45__cpo6cbeginE
	.align		8
        /*0018*/ 	.dword	_ZN34_INTERNAL_e9e2e51f_4_k_cu_21188fb34cuda3std3__45__cpo4cendE
	.align		8
        /*0020*/ 	.dword	_ZN34_INTERNAL_e9e2e51f_4_k_cu_21188fb34cuda3std3__45__cpo6rbeginE
	.align		8
        /*0028*/ 	.dword	_ZN34_INTERNAL_e9e2e51f_4_k_cu_21188fb34cuda3std3__45__cpo4rendE
	.align		8
        /*0030*/ 	.dword	_ZN34_INTERNAL_e9e2e51f_4_k_cu_21188fb34cuda3std3__45__cpo7crbeginE
	.align		8
        /*0038*/ 	.dword	_ZN34_INTERNAL_e9e2e51f_4_k_cu_21188fb34cuda3std3__45__cpo5crendE
	.align		8
        /*0040*/ 	.dword	_ZN34_INTERNAL_e9e2e51f_4_k_cu_21188fb34cuda3std3__419piecewise_constructE
	.align		8
        /*0048*/ 	.dword	_ZN34_INTERNAL_e9e2e51f_4_k_cu_21188fb34cuda3std6ranges3__45__cpo4swapE
	.align		8
        /*0050*/ 	.dword	_ZN34_INTERNAL_e9e2e51f_4_k_cu_21188fb34cuda3std6ranges3__45__cpo9iter_moveE
	.align		8
        /*0058*/ 	.dword	_ZN34_INTERNAL_e9e2e51f_4_k_cu_21188fb34cuda3std6ranges3__45__cpo5beginE
	.align		8
        /*0060*/ 	.dword	_ZN34_INTERNAL_e9e2e51f_4_k_cu_21188fb34cuda3std6ranges3__45__cpo3endE
	.align		8
        /*0068*/ 	.dword	_ZN34_INTERNAL_e9e2e51f_4_k_cu_21188fb34cuda3std6ranges3__45__cpo6cbeginE
	.align		8
        /*0070*/ 	.dword	_ZN34_INTERNAL_e9e2e51f_4_k_cu_21188fb34cuda3std6ranges3__45__cpo4cendE
	.align		8
        /*0078*/ 	.dword	_ZN34_INTERNAL_e9e2e51f_4_k_cu_21188fb34cuda3std6ranges3__45__cpo7advanceE
	.align		8
        /*0080*/ 	.dword	_ZN34_INTERNAL_e9e2e51f_4_k_cu_21188fb34cuda3std6ranges3__45__cpo9iter_swapE
	.align		8
        /*0088*/ 	.dword	_ZN34_INTERNAL_e9e2e51f_4_k_cu_21188fb34cuda3std6ranges3__45__cpo4nextE
	.align		8
        /*0090*/ 	.dword	_ZN34_INTERNAL_e9e2e51f_4_k_cu_21188fb34cuda3std6ranges3__45__cpo4prevE
	.align		8
        /*0098*/ 	.dword	_ZN34_INTERNAL_e9e2e51f_4_k_cu_21188fb34cuda3std6ranges3__45__cpo4dataE
	.align		8
        /*00a0*/ 	.dword	_ZN34_INTERNAL_e9e2e51f_4_k_cu_21188fb34cuda3std6ranges3__45__cpo5cdataE
	.align		8
        /*00a8*/ 	.dword	_ZN34_INTERNAL_e9e2e51f_4_k_cu_21188fb34cuda3std6ranges3__45__cpo4sizeE
	.align		8
        /*00b0*/ 	.dword	_ZN34_INTERNAL_e9e2e51f_4_k_cu_21188fb34cuda3std6ranges3__45__cpo5ssizeE
	.align		8
        /*00b8*/ 	.dword	_ZN34_INTERNAL_e9e2e51f_4_k_cu_21188fb34cuda3std6ranges3__45__cpo8distanceE


//--------------------- .text._Z6vecAddPfS_S_i    --------------------------
	.section	.text._Z6vecAddPfS_S_i,"ax",@progbits
	.align	128
        .global         _Z6vecAddPfS_S_i
        .type           _Z6vecAddPfS_S_i,@function
        .size           _Z6vecAddPfS_S_i,(.L_x_1 - _Z6vecAddPfS_S_i)
        .other          _Z6vecAddPfS_S_i,@"STO_CUDA_ENTRY STV_DEFAULT"
_Z6vecAddPfS_S_i:
.text._Z6vecAddPfS_S_i:
[----:B------:R-:W-:Y:S01]  /*0000*/  LDC R1, c[0x0][0x37c] ;  /* 0x0000df00ff017b82 */ /* 0x000fe20000000800 */
[----:B------:R-:W0:Y:S01]  /*0010*/  S2R R9, SR_TID.X ;  /* 0x0000000000097919 */ /* 0x000e220000002100 */
[----:B------:R-:W0:Y:S01]  /*0020*/  LDCU UR4, c[0x0][0x360] ;  /* 0x00006c00ff0477ac */ /* 0x000e220008000800 */
[----:B------:R-:W0:Y:S01]  /*0030*/  S2R R0, SR_CTAID.X ;  /* 0x0000000000007919 */ /* 0x000e220000002500 */
[----:B------:R-:W1:Y:S01]  /*0040*/  LDCU UR5, c[0x0][0x398] ;  /* 0x00007300ff0577ac */ /* 0x000e620008000800 */
[----:B0-----:R-:W-:-:S05]  /*0050*/  IMAD R9, R0, UR4, R9 ;  /* 0x0000000400097c24 */ /* 0x001fca000f8e0209 */
[----:B-1----:R-:W-:-:S13]  /*0060*/  ISETP.GE.AND P0, PT, R9, UR5, PT ;  /* 0x0000000509007c0c */ /* 0x002fda000bf06270 */
[----:B------:R-:W-:Y:S05]  /*0070*/  @P0 EXIT ;  /* 0x000000000000094d */ /* 0x000fea0003800000 */
[----:B------:R-:W0:Y:S01]  /*0080*/  LDC.64 R2, c[0x0][0x380] ;  /* 0x0000e000ff027b82 */ /* 0x000e220000000a00 */
[----:B------:R-:W1:Y:S07]  /*0090*/  LDCU.64 UR4, c[0x0][0x358] ;  /* 0x00006b00ff0477ac */ /* 0x000e6e0008000a00 */
[----:B------:R-:W2:Y:S08]  /*00a0*/  LDC.64 R4, c[0x0][0x388] ;  /* 0x0000e200ff047b82 */ /* 0x000eb00000000a00 */
[----:B------:R-:W3:Y:S01]  /*00b0*/  LDC.64 R6, c[0x0][0x390] ;  /* 0x0000e400ff067b82 */ /* 0x000ee20000000a00 */
[----:B0-----:R-:W-:-:S06]  /*00c0*/  IMAD.WIDE R2, R9, 0x4, R2 ;  /* 0x0000000409027825 */ /* 0x001fcc00078e0202 */
[----:B-1----:R-:W4:Y:S01]  /*00d0*/  LDG.E R2, desc[UR4][R2.64] ;  /* 0x0000000402027981 */ /* 0x002f22000c1e1900 */
[----:B--2---:R-:W-:-:S06]  /*00e0*/  IMAD.WIDE R4, R9, 0x4, R4 ;  /* 0x0000000409047825 */ /* 0x004fcc00078e0204 */
[----:B------:R-:W4:Y:S01]  /*00f0*/  LDG.E R5, desc[UR4][R4.64] ;  /* 0x0000000404057981 */ /* 0x000f22000c1e1900 */
[----:B---3--:R-:W-:-:S04]  /*0100*/  IMAD.WIDE R6, R9, 0x4, R6 ;  /* 0x0000000409067825 */ /* 0x008fc800078e0206 */
[----:B----4-:R-:W-:-:S05]  /*0110*/  FADD R9, R2, R5 ;  /* 0x0000000502097221 */ /* 0x010fca0000000000 */
[----:B------:R-:W-:Y:S01]  /*0120*/  STG.E desc[UR4][R6.64], R9 ;  /* 0x0000000906007986 */ /* 0x000fe2000c101904 */
[----:B------:R-:W-:Y:S05]  /*0130*/  EXIT ;  /* 0x000000000000794d */ /* 0x000fea0003800000 */
.L_x_0:
[----:B------:R-:W-:-:S00]  /*0140*/  BRA `(.L_x_0) ;  /* 0xfffffffc00fc7947 */ /* 0x000fc0000383ffff */
[----:B------:R-:W-:-:S00]  /*0150*/  NOP ;  /* 0x0000000000007918 */ /* 0x000fc00000000000 */
        /* <DEDUP_REMOVED lines=10> */
.L_x_1:


//--------------------- .nv.shared.reserved.0     --------------------------
	.section	.nv.shared.reserved.0,"aw",@nobits
	.weak		__nv_reservedSMEM_offset_0_alias
	.size		__nv_reservedSMEM_offset_0_alias, 0, 64
	.other		__nv_reservedSMEM_offset_0_alias,@"STO_CUDA_RESERVED_SHARED STV_DEFAULT"
__nv_reservedSMEM_offset_0_alias:
	.zero		0
	.zero		64


//--------------------- .nv.global                --------------------------
	.section	.nv.global,"aw",@nobits
.nv.global:
	.type		_ZN34_INTERNAL_e9e2e51f_4_k_cu_21188fb34cuda3std3__45__cpo6cbeginE,@object
	.size		_ZN34_INTERNAL_e9e2e51f_4_k_cu_21188fb34cuda3std3__45__cpo6cbeginE,(_ZN34_INTERNAL_e9e2e51f_4_k_cu_21188fb34cuda3std6ranges3__45__cpo4prevE - _ZN34_INTERNAL_e9e2e51f_4_k_cu_21188fb34cuda3std3__45__cpo6cbeginE)
_ZN34_INTERNAL_e9e2e51f_4_k_cu_21188fb34cuda3std3__45__cpo6cbeginE:
	.zero		1
	.type		_ZN34_INTERNAL_e9e2e51f_4_k_cu_21188fb34cuda3std6ranges3__45__cpo4prevE,@object
	.size		_ZN34_INTERNAL_e9e2e51f_4_k_cu_21188fb34cuda3std6ranges3__45__cpo4prevE,(_ZN34_INTERNAL_e9e2e51f_4_k_cu_21188fb34cuda3std6ranges3__45__cpo9iter_moveE - _ZN34_INTERNAL_e9e2e51f_4_k_cu_21188fb34cuda3std6ranges3__45__cpo4prevE)
_ZN34_INTERNAL_e9e2e51f_4_k_cu_21188fb34cuda3std6ranges3__45__cpo4prevE:
	.zero		1
	.type		_ZN34_INTERNAL_e9e2e51f_4_k_cu_21188fb34cuda3std6ranges3__45__cpo9iter_moveE,@object
	.size		_ZN34_INTERNAL_e9e2e51f_4_k_cu_21188fb34cuda3std6ranges3__45__cpo9iter_moveE,(_ZN34_INTERNAL_e9e2e51f_4_k_cu_21188fb34cuda3std3__45__cpo7crbeginE - _ZN34_INTERNAL_e9e2e51f_4_k_cu_21188fb34cuda3std6ranges3__45__cpo9iter_moveE)
_ZN34_INTERNAL_e9e2e51f_4_k_cu_21188fb34cuda3std6ranges3__45__cpo9iter_moveE:
	.zero		1
	.type		_ZN34_INTERNAL_e9e2e51f_4_k_cu_21188fb34cuda3std3__45__cpo7crbeginE,@object
	.size		_ZN34_INTERNAL_e9e2e51f_4_k_cu_21188fb34cuda3std3__45__cpo7crbeginE,(_ZN34_INTERNAL_e9e2e51f_4_k_cu_21188fb34cuda3std6ranges3__45__cpo5ssizeE - _ZN34_INTERNAL_e9e2e51f_4_k_cu_21188fb34cuda3std3__45__cpo7crbeginE)
_ZN34_INTERNAL_e9e2e51f_4_k_cu_21188fb34cuda3std3__45__cpo7crbeginE:
	.zero		1
	.type		_ZN34_INTERNAL_e9e2e51f_4_k_cu_21188fb34cuda3std6ranges3__45__cpo5ssizeE,@object
	.size		_ZN34_INTERNAL_e9e2e51f_4_k_cu_21188fb34cuda3std6ranges3__45__cpo5ssizeE,(_ZN34_INTERNAL_e9e2e51f_4_k_cu_21188fb34cuda3std6ranges3__45__cpo4cendE - _ZN34_INTERNAL_e9e2e51f_4_k_cu_21188fb34cuda3std6ranges3__45__cpo5ssizeE)
_ZN34_INTERNAL_e9e2e51f_4_k_cu_21188fb34cuda3std6ranges3__45__cpo5ssizeE:
	.zero		1
	.type		_ZN34_INTERNAL_e9e2e51f_4_k_cu_21188fb34cuda3std6ranges3__45__cpo4cendE,@object
	.size		_ZN34_INTERNAL_e9e2e51f_4_k_cu_21188fb34cuda3std6ranges3__45__cpo4cendE,(_ZN34_INTERNAL_e9e2e51f_4_k_cu_21188fb34cuda3std3__45__cpo5beginE - _ZN34_INTERNAL_e9e2e51f_4_k_cu_21188fb34cuda3std6ranges3__45__cpo4cendE)
_ZN34_INTERNAL_e9e2e51f_4_k_cu_21188fb34cuda3std6ranges3__45__cpo4cendE:
	.zero		1
	.type		_ZN34_INTERNAL_e9e2e51f_4_k_cu_21188fb34cuda3std3__45__cpo5beginE,@object
	.size		_ZN34_INTERNAL_e9e2e51f_4_k_cu_21188fb34cuda3std3__45__cpo5beginE,(_ZN34_INTERNAL_e9e2e51f_4_k_cu_21188fb34cuda3std6ranges3__45__cpo9iter_swapE - _ZN34_INTERNAL_e9e2e51f_4_k_cu_21188fb34cuda3std3__45__cpo5beginE)
_ZN34_INTERNAL_e9e2e51f_4_k_cu_21188fb34cuda3std3__45__cpo5beginE:
	.zero		1
	.type		_ZN34_INTERNAL_e9e2e51f_4_k_cu_21188fb34cuda3std6ranges3__45__cpo9iter_swapE,@object
	.size		_ZN34_INTERNAL_e9e2e51f_4_k_cu_21188fb34cuda3std6ranges3__45__cpo9iter_swapE,(_ZN34_INTERNAL_e9e2e51f_4_k_cu_21188fb34cuda3std3__419piecewise_constructE - _ZN34_INTERNAL_e9e2e51f_4_k_cu_21188fb34cuda3std6ranges3__45__cpo9iter_swapE)
_ZN34_INTERNAL_e9e2e51f_4_k_cu_21188fb34cuda3std6ranges3__45__cpo9iter_swapE:
	.zero		1
	.type		_ZN34_INTERNAL_e9e2e51f_4_k_cu_21188fb34cuda3std3__419piecewise_constructE,@object
	.size		_ZN34_INTERNAL_e9e2e51f_4_k_cu_21188fb34cuda3std3__419piecewise_constructE,(_ZN34_INTERNAL_e9e2e51f_4_k_cu_21188fb34cuda3std3__45__cpo6rbeginE - _ZN34_INTERNAL_e9e2e51f_4_k_cu_21188fb34cuda3std3__419piecewise_constructE)
_ZN34_INTERNAL_e9e2e51f_4_k_cu_21188fb34cuda3std3__419piecewise_constructE:
	.zero		1
	.type		_ZN34_INTERNAL_e9e2e51f_4_k_cu_21188fb34cuda3std3__45__cpo6rbeginE,@object
	.size		_ZN34_INTERNAL_e9e2e51f_4_k_cu_21188fb34cuda3std3__45__cpo6rbeginE,(_ZN34_INTERNAL_e9e2e51f_4_k_cu_21188fb34cuda3std6ranges3__45__cpo5cdataE - _ZN34_INTERNAL_e9e2e51f_4_k_cu_21188fb34cuda3std3__45__cpo6rbeginE)
_ZN34_INTERNAL_e9e2e51f_4_k_cu_21188fb34cuda3std3__45__cpo6rbeginE:
	.zero		1
	.type		_ZN34_INTERNAL_e9e2e51f_4_k_cu_21188fb34cuda3std6ranges3__45__cpo5cdataE,@object
	.size		_ZN34_INTERNAL_e9e2e51f_4_k_cu_21188fb34cuda3std6ranges3__45__cpo5cdataE,(_ZN34_INTERNAL_e9e2e51f_4_k_cu_21188fb34cuda3std6ranges3__45__cpo3endE - _ZN34_INTERNAL_e9e2e51f_4_k_cu_21188fb34cuda3std6ranges3__45__cpo5cdataE)
_ZN34_INTERNAL_e9e2e51f_4_k_cu_21188fb34cuda3std6ranges3__45__cpo5cdataE:
	.zero		1
	.type		_ZN34_INTERNAL_e9e2e51f_4_k_cu_21188fb34cuda3std6ranges3__45__cpo3endE,@object
	.size		_ZN34_INTERNAL_e9e2e51f_4_k_cu_21188fb34cuda3std6ranges3__45__cpo3endE,(_ZN34_INTERNAL_e9e2e51f_4_k_cu_21188fb34cuda3std3__45__cpo4cendE - _ZN34_INTERNAL_e9e2e51f_4_k_cu_21188fb34cuda3std6ranges3__45__cpo3endE)
_ZN34_INTERNAL_e9e2e51f_4_k_cu_21188fb34cuda3std6ranges3__45__cpo3endE:
	.zero		1
	.type		_ZN34_INTERNAL_e9e2e51f_4_k_cu_21188fb34cuda3std3__45__cpo4cendE,@object
	.size		_ZN34_INTERNAL_e9e2e51f_4_k_cu_21188fb34cuda3std3__45__cpo4cendE,(_ZN34_INTERNAL_e9e2e51f_4_k_cu_21188fb34cuda3std6ranges3__45__cpo4dataE - _ZN34_INTERNAL_e9e2e51f_4_k_cu_21188fb34cuda3std3__45__cpo4cendE)
_ZN34_INTERNAL_e9e2e51f_4_k_cu_21188fb34cuda3std3__45__cpo4cendE:
	.zero		1
	.type		_ZN34_INTERNAL_e9e2e51f_4_k_cu_21188fb34cuda3std6ranges3__45__cpo4dataE,@object
	.size		_ZN34_INTERNAL_e9e2e51f_4_k_cu_21188fb34cuda3std6ranges3__45__cpo4dataE,(_ZN34_INTERNAL_e9e2e51f_4_k_cu_21188fb34cuda3std6ranges3__45__cpo5beginE - _ZN34_INTERNAL_e9e2e51f_4_k_cu_21188fb34cuda3std6ranges3__45__cpo4dataE)
_ZN34_INTERNAL_e9e2e51f_4_k_cu_21188fb34cuda3std6ranges3__45__cpo4dataE:
	.zero		1
	.type		_ZN34_INTERNAL_e9e2e51f_4_k_cu_21188fb34cuda3std6ranges3__45__cpo5beginE,@object
	.size		_ZN34_INTERNAL_e9e2e51f_4_k_cu_21188fb34cuda3std6ranges3__45__cpo5beginE,(_ZN34_INTERNAL_e9e2e51f_4_k_cu_21188fb34cuda3std3__45__cpo5crendE - _ZN34_INTERNAL_e9e2e51f_4_k_cu_21188fb34cuda3std6ranges3__45__cpo5beginE)
_ZN34_INTERNAL_e9e2e51f_4_k_cu_21188fb34cuda3std6ranges3__45__cpo5beginE:
	.zero		1
	.type		_ZN34_INTERNAL_e9e2e51f_4_k_cu_21188fb34cuda3std3__45__cpo5crendE,@object
	.size		_ZN34_INTERNAL_e9e2e51f_4_k_cu_21188fb34cuda3std3__45__cpo5crendE,(_ZN34_INTERNAL_e9e2e51f_4_k_cu_21188fb34cuda3std6ranges3__45__cpo8distanceE - _ZN34_INTERNAL_e9e2e51f_4_k_cu_21188fb34cuda3std3__45__cpo5crendE)
_ZN34_INTERNAL_e9e2e51f_4_k_cu_21188fb34cuda3std3__45__cpo5crendE:
	.zero		1
	.type		_ZN34_INTERNAL_e9e2e51f_4_k_cu_21188fb34cuda3std6ranges3__45__cpo8distanceE,@object
	.size		_ZN34_INTERNAL_e9e2e51f_4_k_cu_21188fb34cuda3std6ranges3__45__cpo8distanceE,(_ZN34_INTERNAL_e9e2e51f_4_k_cu_21188fb34cuda3std6ranges3__45__cpo7advanceE - _ZN34_INTERNAL_e9e2e51f_4_k_cu_21188fb34cuda3std6ranges3__45__cpo8distanceE)
_ZN34_INTERNAL_e9e2e51f_4_k_cu_21188fb34cuda3std6ranges3__45__cpo8distanceE:
	.zero		1
	.type		_ZN34_INTERNAL_e9e2e51f_4_k_cu_21188fb34cuda3std6ranges3__45__cpo7advanceE,@object
	.size		_ZN34_INTERNAL_e9e2e51f_4_k_cu_21188fb34cuda3std6ranges3__45__cpo7advanceE,(_ZN34_INTERNAL_e9e2e51f_4_k_cu_21188fb34cuda3std3__45__cpo3endE - _ZN34_INTERNAL_e9e2e51f_4_k_cu_21188fb34cuda3std6ranges3__45__cpo7advanceE)
_ZN34_INTERNAL_e9e2e51f_4_k_cu_21188fb34cuda3std6ranges3__45__cpo7advanceE:
	.zero		1
	.type		_ZN34_INTERNAL_e9e2e51f_4_k_cu_21188fb34cuda3std3__45__cpo3endE,@object
	.size		_ZN34_INTERNAL_e9e2e51f_4_k_cu_21188fb34cuda3std3__45__cpo3endE,(_ZN34_INTERNAL_e9e2e51f_4_k_cu_21188fb34cuda3std6ranges3__45__cpo4nextE - _ZN34_INTERNAL_e9e2e51f_4_k_cu_21188fb34cuda3std3__45__cpo3endE)
_ZN34_INTERNAL_e9e2e51f_4_k_cu_21188fb34cuda3std3__45__cpo3endE:
	.zero		1
	.type		_ZN34_INTERNAL_e9e2e51f_4_k_cu_21188fb34cuda3std6ranges3__45__cpo4nextE,@object
	.size		_ZN34_INTERNAL_e9e2e51f_4_k_cu_21188fb34cuda3std6ranges3__45__cpo4nextE,(_ZN34_INTERNAL_e9e2e51f_4_k_cu_21188fb34cuda3std6ranges3__45__cpo4swapE - _ZN34_INTERNAL_e9e2e51f_4_k_cu_21188fb34cuda3std6ranges3__45__cpo4nextE)
_ZN34_INTERNAL_e9e2e51f_4_k_cu_21188fb34cuda3std6ranges3__45__cpo4nextE:
	.zero		1
	.type		_ZN34_INTERNAL_e9e2e51f_4_k_cu_21188fb34cuda3std6ranges3__45__cpo4swapE,@object
	.size		_ZN34_INTERNAL_e9e2e51f_4_k_cu_21188fb34cuda3std6ranges3__45__cpo4swapE,(_ZN34_INTERNAL_e9e2e51f_4_k_cu_21188fb34cuda3std3__45__cpo4rendE - _ZN34_INTERNAL_e9e2e51f_4_k_cu_21188fb34cuda3std6ranges3__45__cpo4swapE)
_ZN34_INTERNAL_e9e2e51f_4_k_cu_21188fb34cuda3std6ranges3__45__cpo4swapE:
	.zero		1
	.type		_ZN34_INTERNAL_e9e2e51f_4_k_cu_21188fb34cuda3std3__45__cpo4rendE,@object
	.size		_ZN34_INTERNAL_e9e2e51f_4_k_cu_21188fb34cuda3std3__45__cpo4rendE,(_ZN34_INTERNAL_e9e2e51f_4_k_cu_21188fb34cuda3std6ranges3__45__cpo4sizeE - _ZN34_INTERNAL_e9e2e51f_4_k_cu_21188fb34cuda3std3__45__cpo4rendE)
_ZN34_INTERNAL_e9e2e51f_4_k_cu_21188fb34cuda3std3__45__cpo4rendE:
	.zero		1
	.type		_ZN34_INTERNAL_e9e2e51f_4_k_cu_21188fb34cuda3std6ranges3__45__cpo4sizeE,@object
	.size		_ZN34_INTERNAL_e9e2e51f_4_k_cu_21188fb34cuda3std6ranges3__45__cpo4sizeE,(_ZN34_INTERNAL_e9e2e51f_4_k_cu_21188fb34cuda3std6ranges3__45__cpo6cbeginE - _ZN34_INTERNAL_e9e2e51f_4_k_cu_21188fb34cuda3std6ranges3__45__cpo4sizeE)
_ZN34_INTERNAL_e9e2e51f_4_k_cu_21188fb34cuda3std6ranges3__45__cpo4sizeE:
	.zero		1
	.type		_ZN34_INTERNAL_e9e2e51f_4_k_cu_21188fb34cuda3std6ranges3__45__cpo6cbeginE,@object
	.size		_ZN34_INTERNAL_e9e2e51f_4_k_cu_21188fb34cuda3std6ranges3__45__cpo6cbeginE,(.L_13 - _ZN34_INTERNAL_e9e2e51f_4_k_cu_21188fb34cuda3std6ranges3__45__cpo6cbeginE)
_ZN34_INTERNAL_e9e2e51f_4_k_cu_21188fb34cuda3std6ranges3__45__cpo6cbeginE:
	.zero		1
.L_13:


//--------------------- .nv.constant0._Z6vecAddPfS_S_i --------------------------
	.section	.nv.constant0._Z6vecAddPfS_S_i,"a",@progbits
	.sectionflags	@""
	.align	4
.nv.constant0._Z6vecAddPfS_S_i:
	.zero		924


//--------------------- SYMBOLS --------------------------

	.type		.nv.reservedSmem.offset0,@object
	.size		.nv.reservedSmem.offset0,0x4
